//
// Generated by NVIDIA NVVM Compiler
//
// Compiler Build ID: CL-36424714
// Cuda compilation tools, release 13.0, V13.0.88
// Based on NVVM 20.0.0
//

.version 9.0
.target sm_100
.address_size 64

	// .globl	_Z22vanillaMatrixMulKernelPfS_S_iiii
// _ZZ20tiledMatrixMulKernelPfS_S_iiiiE4ds_M has been demoted
// _ZZ20tiledMatrixMulKernelPfS_S_iiiiE4ds_N has been demoted

.visible .entry _Z22vanillaMatrixMulKernelPfS_S_iiii(
	.param .u64 .ptr .align 1 _Z22vanillaMatrixMulKernelPfS_S_iiii_param_0,
	.param .u64 .ptr .align 1 _Z22vanillaMatrixMulKernelPfS_S_iiii_param_1,
	.param .u64 .ptr .align 1 _Z22vanillaMatrixMulKernelPfS_S_iiii_param_2,
	.param .u32 _Z22vanillaMatrixMulKernelPfS_S_iiii_param_3,
	.param .u32 _Z22vanillaMatrixMulKernelPfS_S_iiii_param_4,
	.param .u32 _Z22vanillaMatrixMulKernelPfS_S_iiii_param_5,
	.param .u32 _Z22vanillaMatrixMulKernelPfS_S_iiii_param_6
)
{
	.reg .pred 	%p<13>;
	.reg .b32 	%r<41>;
	.reg .b32 	%f<68>;
	.reg .b64 	%rd<53>;

	ld.param.u64 	%rd7, [_Z22vanillaMatrixMulKernelPfS_S_iiii_param_0];
	ld.param.u64 	%rd8, [_Z22vanillaMatrixMulKernelPfS_S_iiii_param_1];
	ld.param.u64 	%rd6, [_Z22vanillaMatrixMulKernelPfS_S_iiii_param_2];
	ld.param.u32 	%r20, [_Z22vanillaMatrixMulKernelPfS_S_iiii_param_3];
	ld.param.u32 	%r18, [_Z22vanillaMatrixMulKernelPfS_S_iiii_param_4];
	ld.param.u32 	%r19, [_Z22vanillaMatrixMulKernelPfS_S_iiii_param_6];
	cvta.to.global.u64 	%rd1, %rd8;
	cvta.to.global.u64 	%rd2, %rd7;
	mov.u32 	%r21, %ctaid.y;
	mov.u32 	%r22, %ntid.y;
	mov.u32 	%r23, %tid.y;
	mad.lo.s32 	%r1, %r21, %r22, %r23;
	mov.u32 	%r24, %ctaid.x;
	mov.u32 	%r25, %ntid.x;
	mov.u32 	%r26, %tid.x;
	mad.lo.s32 	%r2, %r24, %r25, %r26;
	setp.ge.s32 	%p1, %r1, %r20;
	setp.ge.s32 	%p2, %r2, %r19;
	or.pred  	%p3, %p1, %p2;
	@%p3 bra 	$L__BB0_14;
	setp.lt.s32 	%p4, %r18, 1;
	mov.f32 	%f67, 0f00000000;
	@%p4 bra 	$L__BB0_13;
	mul.lo.s32 	%r3, %r18, %r1;
	and.b32  	%r4, %r18, 7;
	setp.lt.u32 	%p5, %r18, 8;
	mov.f32 	%f67, 0f00000000;
	mov.b32 	%r39, 0;
	@%p5 bra 	$L__BB0_5;
	and.b32  	%r39, %r18, 2147483640;
	neg.s32 	%r37, %r39;
	shl.b32 	%r7, %r19, 3;
	mul.wide.u32 	%rd9, %r3, 4;
	add.s64 	%rd10, %rd9, %rd2;
	add.s64 	%rd52, %rd10, 16;
	mov.f32 	%f67, 0f00000000;
	mul.wide.s32 	%rd13, %r19, 4;
	mov.u32 	%r36, %r2;
$L__BB0_4:
	.pragma "nounroll";
	ld.global.f32 	%f17, [%rd52+-16];
	mul.wide.s32 	%rd11, %r36, 4;
	add.s64 	%rd12, %rd1, %rd11;
	ld.global.f32 	%f18, [%rd12];
	fma.rn.f32 	%f19, %f17, %f18, %f67;
	ld.global.f32 	%f20, [%rd52+-12];
	add.s64 	%rd14, %rd12, %rd13;
	ld.global.f32 	%f21, [%rd14];
	fma.rn.f32 	%f22, %f20, %f21, %f19;
	ld.global.f32 	%f23, [%rd52+-8];
	add.s64 	%rd15, %rd14, %rd13;
	ld.global.f32 	%f24, [%rd15];
	fma.rn.f32 	%f25, %f23, %f24, %f22;
	ld.global.f32 	%f26, [%rd52+-4];
	add.s64 	%rd16, %rd15, %rd13;
	ld.global.f32 	%f27, [%rd16];
	fma.rn.f32 	%f28, %f26, %f27, %f25;
	ld.global.f32 	%f29, [%rd52];
	add.s64 	%rd17, %rd16, %rd13;
	ld.global.f32 	%f30, [%rd17];
	fma.rn.f32 	%f31, %f29, %f30, %f28;
	ld.global.f32 	%f32, [%rd52+4];
	add.s64 	%rd18, %rd17, %rd13;
	ld.global.f32 	%f33, [%rd18];
	fma.rn.f32 	%f34, %f32, %f33, %f31;
	ld.global.f32 	%f35, [%rd52+8];
	add.s64 	%rd19, %rd18, %rd13;
	ld.global.f32 	%f36, [%rd19];
	fma.rn.f32 	%f37, %f35, %f36, %f34;
	ld.global.f32 	%f38, [%rd52+12];
	add.s64 	%rd20, %rd19, %rd13;
	ld.global.f32 	%f39, [%rd20];
	fma.rn.f32 	%f67, %f38, %f39, %f37;
	add.s32 	%r37, %r37, 8;
	add.s32 	%r36, %r36, %r7;
	add.s64 	%rd52, %rd52, 32;
	setp.ne.s32 	%p6, %r37, 0;
	@%p6 bra 	$L__BB0_4;
$L__BB0_5:
	setp.eq.s32 	%p7, %r4, 0;
	@%p7 bra 	$L__BB0_13;
	and.b32  	%r13, %r18, 3;
	setp.lt.u32 	%p8, %r4, 4;
	@%p8 bra 	$L__BB0_8;
	add.s32 	%r28, %r39, %r3;
	mul.wide.u32 	%rd21, %r28, 4;
	add.s64 	%rd22, %rd2, %rd21;
	ld.global.f32 	%f41, [%rd22];
	mad.lo.s32 	%r29, %r39, %r19, %r2;
	mul.wide.s32 	%rd23, %r29, 4;
	add.s64 	%rd24, %rd1, %rd23;
	ld.global.f32 	%f42, [%rd24];
	fma.rn.f32 	%f43, %f41, %f42, %f67;
	cvt.u64.u32 	%rd25, %r3;
	cvt.u64.u32 	%rd26, %r39;
	add.s64 	%rd27, %rd26, %rd25;
	shl.b64 	%rd28, %rd27, 2;
	add.s64 	%rd29, %rd2, %rd28;
	ld.global.f32 	%f44, [%rd29+4];
	mul.wide.s32 	%rd30, %r19, 4;
	add.s64 	%rd31, %rd24, %rd30;
	ld.global.f32 	%f45, [%rd31];
	fma.rn.f32 	%f46, %f44, %f45, %f43;
	ld.global.f32 	%f47, [%rd29+8];
	add.s64 	%rd32, %rd31, %rd30;
	ld.global.f32 	%f48, [%rd32];
	fma.rn.f32 	%f49, %f47, %f48, %f46;
	ld.global.f32 	%f50, [%rd29+12];
	add.s64 	%rd33, %rd32, %rd30;
	ld.global.f32 	%f51, [%rd33];
	fma.rn.f32 	%f67, %f50, %f51, %f49;
	add.s32 	%r39, %r39, 4;
$L__BB0_8:
	setp.eq.s32 	%p9, %r13, 0;
	@%p9 bra 	$L__BB0_13;
	setp.eq.s32 	%p10, %r13, 1;
	@%p10 bra 	$L__BB0_11;
	add.s32 	%r30, %r39, %r3;
	mul.wide.u32 	%rd34, %r30, 4;
	add.s64 	%rd35, %rd2, %rd34;
	ld.global.f32 	%f53, [%rd35];
	mad.lo.s32 	%r31, %r39, %r19, %r2;
	mul.wide.s32 	%rd36, %r31, 4;
	add.s64 	%rd37, %rd1, %rd36;
	ld.global.f32 	%f54, [%rd37];
	fma.rn.f32 	%f55, %f53, %f54, %f67;
	cvt.u64.u32 	%rd38, %r3;
	cvt.u64.u32 	%rd39, %r39;
	add.s64 	%rd40, %rd39, %rd38;
	shl.b64 	%rd41, %rd40, 2;
	add.s64 	%rd42, %rd2, %rd41;
	ld.global.f32 	%f56, [%rd42+4];
	mul.wide.s32 	%rd43, %r19, 4;
	add.s64 	%rd44, %rd37, %rd43;
	ld.global.f32 	%f57, [%rd44];
	fma.rn.f32 	%f67, %f56, %f57, %f55;
	add.s32 	%r39, %r39, 2;
$L__BB0_11:
	and.b32  	%r32, %r18, 1;
	setp.eq.b32 	%p11, %r32, 1;
	not.pred 	%p12, %p11;
	@%p12 bra 	$L__BB0_13;
	add.s32 	%r33, %r39, %r3;
	mul.wide.u32 	%rd45, %r33, 4;
	add.s64 	%rd46, %rd2, %rd45;
	ld.global.f32 	%f58, [%rd46];
	mad.lo.s32 	%r34, %r39, %r19, %r2;
	mul.wide.s32 	%rd47, %r34, 4;
	add.s64 	%rd48, %rd1, %rd47;
	ld.global.f32 	%f59, [%rd48];
	fma.rn.f32 	%f67, %f58, %f59, %f67;
$L__BB0_13:
	mad.lo.s32 	%r35, %r19, %r1, %r2;
	cvta.to.global.u64 	%rd49, %rd6;
	mul.wide.s32 	%rd50, %r35, 4;
	add.s64 	%rd51, %rd49, %rd50;
	st.global.f32 	[%rd51], %f67;
$L__BB0_14:
	ret;

}
	// .globl	_Z20tiledMatrixMulKernelPfS_S_iiii
.visible .entry _Z20tiledMatrixMulKernelPfS_S_iiii(
	.param .u64 .ptr .align 1 _Z20tiledMatrixMulKernelPfS_S_iiii_param_0,
	.param .u64 .ptr .align 1 _Z20tiledMatrixMulKernelPfS_S_iiii_param_1,
	.param .u64 .ptr .align 1 _Z20tiledMatrixMulKernelPfS_S_iiii_param_2,
	.param .u32 _Z20tiledMatrixMulKernelPfS_S_iiii_param_3,
	.param .u32 _Z20tiledMatrixMulKernelPfS_S_iiii_param_4,
	.param .u32 _Z20tiledMatrixMulKernelPfS_S_iiii_param_5,
	.param .u32 _Z20tiledMatrixMulKernelPfS_S_iiii_param_6
)
{
	.reg .pred 	%p<12>;
	.reg .b32 	%r<35>;
	.reg .b32 	%f<115>;
	.reg .b64 	%rd<13>;
	// demoted variable
	.shared .align 4 .b8 _ZZ20tiledMatrixMulKernelPfS_S_iiiiE4ds_M[4096];
	// demoted variable
	.shared .align 4 .b8 _ZZ20tiledMatrixMulKernelPfS_S_iiiiE4ds_N[4096];
	ld.param.u64 	%rd3, [_Z20tiledMatrixMulKernelPfS_S_iiii_param_0];
	ld.param.u64 	%rd4, [_Z20tiledMatrixMulKernelPfS_S_iiii_param_1];
	ld.param.u64 	%rd5, [_Z20tiledMatrixMulKernelPfS_S_iiii_param_2];
	ld.param.u32 	%r15, [_Z20tiledMatrixMulKernelPfS_S_iiii_param_3];
	ld.param.u32 	%r16, [_Z20tiledMatrixMulKernelPfS_S_iiii_param_4];
	ld.param.u32 	%r17, [_Z20tiledMatrixMulKernelPfS_S_iiii_param_5];
	ld.param.u32 	%r18, [_Z20tiledMatrixMulKernelPfS_S_iiii_param_6];
	mov.u32 	%r19, %ctaid.x;
	mov.u32 	%r20, %ctaid.y;
	mov.u32 	%r1, %tid.x;
	mov.u32 	%r2, %tid.y;
	shl.b32 	%r21, %r20, 5;
	add.s32 	%r3, %r21, %r2;
	shl.b32 	%r22, %r19, 5;
	add.s32 	%r4, %r22, %r1;
	cvt.rn.f32.s32 	%f10, %r16;
	mul.f32 	%f11, %f10, 0f3D000000;
	cvt.rpi.f32.f32 	%f1, %f11;
	setp.leu.f32 	%p1, %f1, 0f00000000;
	mov.f32 	%f114, 0f00000000;
	@%p1 bra 	$L__BB1_7;
	shl.b32 	%r24, %r2, 7;
	mov.u32 	%r25, _ZZ20tiledMatrixMulKernelPfS_S_iiiiE4ds_M;
	add.s32 	%r5, %r25, %r24;
	shl.b32 	%r26, %r1, 2;
	add.s32 	%r6, %r5, %r26;
	mul.lo.s32 	%r7, %r16, %r3;
	mov.u32 	%r27, _ZZ20tiledMatrixMulKernelPfS_S_iiiiE4ds_N;
	add.s32 	%r9, %r27, %r26;
	add.s32 	%r8, %r9, %r24;
	cvta.to.global.u64 	%rd1, %rd3;
	cvta.to.global.u64 	%rd2, %rd4;
	mov.f32 	%f114, 0f00000000;
	mov.b32 	%r34, 0;
$L__BB1_2:
	setp.ge.s32 	%p2, %r3, %r15;
	shl.b32 	%r11, %r34, 5;
	add.s32 	%r28, %r11, %r1;
	setp.ge.s32 	%p3, %r28, %r16;
	mov.f32 	%f112, 0f00000000;
	or.pred  	%p4, %p2, %p3;
	@%p4 bra 	$L__BB1_4;
	add.s32 	%r29, %r28, %r7;
	mul.wide.s32 	%rd6, %r29, 4;
	add.s64 	%rd7, %rd1, %rd6;
	ld.global.f32 	%f112, [%rd7];
$L__BB1_4:
	setp.ge.s32 	%p5, %r4, %r18;
	st.shared.f32 	[%r6], %f112;
	add.s32 	%r13, %r11, %r2;
	setp.ge.s32 	%p6, %r13, %r17;
	mov.f32 	%f113, 0f00000000;
	or.pred  	%p7, %p5, %p6;
	@%p7 bra 	$L__BB1_6;
	mad.lo.s32 	%r31, %r13, %r18, %r4;
	mul.wide.s32 	%rd8, %r31, 4;
	add.s64 	%rd9, %rd2, %rd8;
	ld.global.f32 	%f113, [%rd9];
$L__BB1_6:
	st.shared.f32 	[%r8], %f113;
	bar.sync 	0;
	ld.shared.f32 	%f15, [%r5];
	ld.shared.f32 	%f16, [%r9];
	fma.rn.f32 	%f17, %f15, %f16, %f114;
	ld.shared.f32 	%f18, [%r5+4];
	ld.shared.f32 	%f19, [%r9+128];
	fma.rn.f32 	%f20, %f18, %f19, %f17;
	ld.shared.f32 	%f21, [%r5+8];
	ld.shared.f32 	%f22, [%r9+256];
	fma.rn.f32 	%f23, %f21, %f22, %f20;
	ld.shared.f32 	%f24, [%r5+12];
	ld.shared.f32 	%f25, [%r9+384];
	fma.rn.f32 	%f26, %f24, %f25, %f23;
	ld.shared.f32 	%f27, [%r5+16];
	ld.shared.f32 	%f28, [%r9+512];
	fma.rn.f32 	%f29, %f27, %f28, %f26;
	ld.shared.f32 	%f30, [%r5+20];
	ld.shared.f32 	%f31, [%r9+640];
	fma.rn.f32 	%f32, %f30, %f31, %f29;
	ld.shared.f32 	%f33, [%r5+24];
	ld.shared.f32 	%f34, [%r9+768];
	fma.rn.f32 	%f35, %f33, %f34, %f32;
	ld.shared.f32 	%f36, [%r5+28];
	ld.shared.f32 	%f37, [%r9+896];
	fma.rn.f32 	%f38, %f36, %f37, %f35;
	ld.shared.f32 	%f39, [%r5+32];
	ld.shared.f32 	%f40, [%r9+1024];
	fma.rn.f32 	%f41, %f39, %f40, %f38;
	ld.shared.f32 	%f42, [%r5+36];
	ld.shared.f32 	%f43, [%r9+1152];
	fma.rn.f32 	%f44, %f42, %f43, %f41;
	ld.shared.f32 	%f45, [%r5+40];
	ld.shared.f32 	%f46, [%r9+1280];
	fma.rn.f32 	%f47, %f45, %f46, %f44;
	ld.shared.f32 	%f48, [%r5+44];
	ld.shared.f32 	%f49, [%r9+1408];
	fma.rn.f32 	%f50, %f48, %f49, %f47;
	ld.shared.f32 	%f51, [%r5+48];
	ld.shared.f32 	%f52, [%r9+1536];
	fma.rn.f32 	%f53, %f51, %f52, %f50;
	ld.shared.f32 	%f54, [%r5+52];
	ld.shared.f32 	%f55, [%r9+1664];
	fma.rn.f32 	%f56, %f54, %f55, %f53;
	ld.shared.f32 	%f57, [%r5+56];
	ld.shared.f32 	%f58, [%r9+1792];
	fma.rn.f32 	%f59, %f57, %f58, %f56;
	ld.shared.f32 	%f60, [%r5+60];
	ld.shared.f32 	%f61, [%r9+1920];
	fma.rn.f32 	%f62, %f60, %f61, %f59;
	ld.shared.f32 	%f63, [%r5+64];
	ld.shared.f32 	%f64, [%r9+2048];
	fma.rn.f32 	%f65, %f63, %f64, %f62;
	ld.shared.f32 	%f66, [%r5+68];
	ld.shared.f32 	%f67, [%r9+2176];
	fma.rn.f32 	%f68, %f66, %f67, %f65;
	ld.shared.f32 	%f69, [%r5+72];
	ld.shared.f32 	%f70, [%r9+2304];
	fma.rn.f32 	%f71, %f69, %f70, %f68;
	ld.shared.f32 	%f72, [%r5+76];
	ld.shared.f32 	%f73, [%r9+2432];
	fma.rn.f32 	%f74, %f72, %f73, %f71;
	ld.shared.f32 	%f75, [%r5+80];
	ld.shared.f32 	%f76, [%r9+2560];
	fma.rn.f32 	%f77, %f75, %f76, %f74;
	ld.shared.f32 	%f78, [%r5+84];
	ld.shared.f32 	%f79, [%r9+2688];
	fma.rn.f32 	%f80, %f78, %f79, %f77;
	ld.shared.f32 	%f81, [%r5+88];
	ld.shared.f32 	%f82, [%r9+2816];
	fma.rn.f32 	%f83, %f81, %f82, %f80;
	ld.shared.f32 	%f84, [%r5+92];
	ld.shared.f32 	%f85, [%r9+2944];
	fma.rn.f32 	%f86, %f84, %f85, %f83;
	ld.shared.f32 	%f87, [%r5+96];
	ld.shared.f32 	%f88, [%r9+3072];
	fma.rn.f32 	%f89, %f87, %f88, %f86;
	ld.shared.f32 	%f90, [%r5+100];
	ld.shared.f32 	%f91, [%r9+3200];
	fma.rn.f32 	%f92, %f90, %f91, %f89;
	ld.shared.f32 	%f93, [%r5+104];
	ld.shared.f32 	%f94, [%r9+3328];
	fma.rn.f32 	%f95, %f93, %f94, %f92;
	ld.shared.f32 	%f96, [%r5+108];
	ld.shared.f32 	%f97, [%r9+3456];
	fma.rn.f32 	%f98, %f96, %f97, %f95;
	ld.shared.f32 	%f99, [%r5+112];
	ld.shared.f32 	%f100, [%r9+3584];
	fma.rn.f32 	%f101, %f99, %f100, %f98;
	ld.shared.f32 	%f102, [%r5+116];
	ld.shared.f32 	%f103, [%r9+3712];
	fma.rn.f32 	%f104, %f102, %f103, %f101;
	ld.shared.f32 	%f105, [%r5+120];
	ld.shared.f32 	%f106, [%r9+3840];
	fma.rn.f32 	%f107, %f105, %f106, %f104;
	ld.shared.f32 	%f108, [%r5+124];
	ld.shared.f32 	%f109, [%r9+3968];
	fma.rn.f32 	%f114, %f108, %f109, %f107;
	bar.sync 	0;
	add.s32 	%r34, %r34, 1;
	cvt.rn.f32.u32 	%f110, %r34;
	setp.gt.f32 	%p8, %f1, %f110;
	@%p8 bra 	$L__BB1_2;
$L__BB1_7:
	setp.ge.s32 	%p9, %r3, %r15;
	setp.ge.s32 	%p10, %r4, %r18;
	or.pred  	%p11, %p9, %p10;
	@%p11 bra 	$L__BB1_9;
	mad.lo.s32 	%r33, %r18, %r3, %r4;
	cvta.to.global.u64 	%rd10, %rd5;
	mul.wide.u32 	%rd11, %r33, 4;
	add.s64 	%rd12, %rd10, %rd11;
	st.global.f32 	[%rd12], %f114;
$L__BB1_9:
	ret;

}


// ===== COMPILED SASS (sm_100) =====

	.target	sm_100

	.elftype	@"ET_EXEC"


//--------------------- .note.nv.tkinfo           --------------------------
	.section	.note.nv.tkinfo,"",@"SHT_NOTE"
	.sectionflags	@"SHF_NOTE_NV_TKINFO"
	.tkinfo
        /*0018*/ 	.word	0x00000002
        /*0030*/ 	.string	""
        /*0030*/ 	.string	"ptxas"
        /*0030*/ 	.string	"Cuda compilation tools, release 13.0, V13.0.88"
        /*0030*/ 	.string	"Build cuda_13.0.r13.0/compiler.36424714_0"
        /*0030*/ 	.string	"-arch sm_100 -m 64 "



//--------------------- .note.nv.cuinfo           --------------------------
	.section	.note.nv.cuinfo,"",@"SHT_NOTE"
	.sectionflags	@"SHF_NOTE_NV_CUINFO"
        /*0018*/ 	.short	0x0002
        /*001a*/ 	.short	0x0064
        /*001c*/ 	.short	0x0082
	.zero		2


//--------------------- .nv.info                  --------------------------
	.section	.nv.info,"",@"SHT_CUDA_INFO"
	.align	4


	//----- nvinfo : EIATTR_REGCOUNT
	.align		4
        /*0000*/ 	.byte	0x04, 0x2f
        /*0002*/ 	.short	(.L_1 - .L_0)
	.align		4
.L_0:
        /*0004*/ 	.word	index@(_Z22vanillaMatrixMulKernelPfS_S_iiii)
        /*0008*/ 	.word	0x00000020


	//----- nvinfo : EIATTR_FRAME_SIZE
	.align		4
.L_1:
        /*000c*/ 	.byte	0x04, 0x11
        /*000e*/ 	.short	(.L_3 - .L_2)
	.align		4
.L_2:
        /*0010*/ 	.word	index@(_Z22vanillaMatrixMulKernelPfS_S_iiii)
        /*0014*/ 	.word	0x00000000


	//----- nvinfo : EIATTR_REGCOUNT
	.align		4
.L_3:
        /*0018*/ 	.byte	0x04, 0x2f
        /*001a*/ 	.short	(.L_5 - .L_4)
	.align		4
.L_4:
        /*001c*/ 	.word	index@(_Z20tiledMatrixMulKernelPfS_S_iiii)
        /*0020*/ 	.word	0x00000020


	//----- nvinfo : EIATTR_FRAME_SIZE
	.align		4
.L_5:
        /*0024*/ 	.byte	0x04, 0x11
        /*0026*/ 	.short	(.L_7 - .L_6)
	.align		4
.L_6:
        /*0028*/ 	.word	index@(_Z20tiledMatrixMulKernelPfS_S_iiii)
        /*002c*/ 	.word	0x00000000


	//----- nvinfo : EIATTR_MIN_STACK_SIZE
	.align		4
.L_7:
        /*0030*/ 	.byte	0x04, 0x12
        /*0032*/ 	.short	(.L_9 - .L_8)
	.align		4
.L_8:
        /*0034*/ 	.word	index@(_Z20tiledMatrixMulKernelPfS_S_iiii)
        /*0038*/ 	.word	0x00000000


	//----- nvinfo : EIATTR_MIN_STACK_SIZE
	.align		4
.L_9:
        /*003c*/ 	.byte	0x04, 0x12
        /*003e*/ 	.short	(.L_11 - .L_10)
	.align		4
.L_10:
        /*0040*/ 	.word	index@(_Z22vanillaMatrixMulKernelPfS_S_iiii)
        /*0044*/ 	.word	0x00000000
.L_11:


//--------------------- .nv.compat                --------------------------
	.section	.nv.compat,"",@"SHT_CUDA_COMPAT_INFO"
	.align	4
        /*0000*/ 	.byte	0x02, 0x09, 0x00, 0x00, 0x02, 0x02, 0x01, 0x00, 0x02, 0x05, 0x05, 0x00, 0x03, 0x07, 0x01, 0x01
        /*0010*/ 	.byte	0x02, 0x03, 0x00, 0x00, 0x02, 0x06, 0x01, 0x00, 0x04, 0x0b, 0x08, 0x00, 0x09, 0x00, 0x00, 0x00
        /*0020*/ 	.byte	0x00, 0x00, 0x00, 0x00


//--------------------- .nv.info._Z20tiledMatrixMulKernelPfS_S_iiii --------------------------
	.section	.nv.info._Z20tiledMatrixMulKernelPfS_S_iiii,"",@"SHT_CUDA_INFO"
	.sectionflags	@""
	.align	4


	//----- nvinfo : EIATTR_CUDA_API_VERSION
	.align		4
        /*0000*/ 	.byte	0x04, 0x37
        /*0002*/ 	.short	(.L_13 - .L_12)
.L_12:
        /*0004*/ 	.word	0x00000082


	//----- nvinfo : EIATTR_KPARAM_INFO
	.align		4
.L_13:
        /*0008*/ 	.byte	0x04, 0x17
        /*000a*/ 	.short	(.L_15 - .L_14)
.L_14:
        /*000c*/ 	.word	0x00000000
        /*0010*/ 	.short	0x0006
        /*0012*/ 	.short	0x0024
        /*0014*/ 	.byte	0x00, 0xf0, 0x11, 0x00


	//----- nvinfo : EIATTR_KPARAM_INFO
	.align		4
.L_15:
        /*0018*/ 	.byte	0x04, 0x17
        /*001a*/ 	.short	(.L_17 - .L_16)
.L_16:
        /*001c*/ 	.word	0x00000000
        /*0020*/ 	.short	0x0005
        /*0022*/ 	.short	0x0020
        /*0024*/ 	.byte	0x00, 0xf0, 0x11, 0x00


	//----- nvinfo : EIATTR_KPARAM_INFO
	.align		4
.L_17:
        /*0028*/ 	.byte	0x04, 0x17
        /*002a*/ 	.short	(.L_19 - .L_18)
.L_18:
        /*002c*/ 	.word	0x00000000
        /*0030*/ 	.short	0x0004
        /*0032*/ 	.short	0x001c
        /*0034*/ 	.byte	0x00, 0xf0, 0x11, 0x00


	//----- nvinfo : EIATTR_KPARAM_INFO
	.align		4
.L_19:
        /*0038*/ 	.byte	0x04, 0x17
        /*003a*/ 	.short	(.L_21 - .L_20)
.L_20:
        /*003c*/ 	.word	0x00000000
        /*0040*/ 	.short	0x0003
        /*0042*/ 	.short	0x0018
        /*0044*/ 	.byte	0x00, 0xf0, 0x11, 0x00


	//----- nvinfo : EIATTR_KPARAM_INFO
	.align		4
.L_21:
        /*0048*/ 	.byte	0x04, 0x17
        /*004a*/ 	.short	(.L_23 - .L_22)
.L_22:
        /*004c*/ 	.word	0x00000000
        /*0050*/ 	.short	0x0002
        /*0052*/ 	.short	0x0010
        /*0054*/ 	.byte	0x00, 0xf5, 0x21, 0x00


	//----- nvinfo : EIATTR_KPARAM_INFO
	.align		4
.L_23:
        /*0058*/ 	.byte	0x04, 0x17
        /*005a*/ 	.short	(.L_25 - .L_24)
.L_24:
        /*005c*/ 	.word	0x00000000
        /*0060*/ 	.short	0x0001
        /*0062*/ 	.short	0x0008
        /*0064*/ 	.byte	0x00, 0xf5, 0x21, 0x00


	//----- nvinfo : EIATTR_KPARAM_INFO
	.align		4
.L_25:
        /*0068*/ 	.byte	0x04, 0x17
        /*006a*/ 	.short	(.L_27 - .L_26)
.L_26:
        /*006c*/ 	.word	0x00000000
        /*0070*/ 	.short	0x0000
        /*0072*/ 	.short	0x0000
        /*0074*/ 	.byte	0x00, 0xf5, 0x21, 0x00


	//----- nvinfo : EIATTR_SPARSE_MMA_MASK
	.align		4
.L_27:
        /*0078*/ 	.byte	0x03, 0x50
        /*007a*/ 	.short	0x0000


	//----- nvinfo : EIATTR_MAXREG_COUNT
	.align		4
        /*007c*/ 	.byte	0x03, 0x1b
        /*007e*/ 	.short	0x00ff


	//----- nvinfo : EIATTR_NUM_BARRIERS
	.align		4
        /*0080*/ 	.byte	0x02, 0x4c
        /*0082*/ 	.byte	0x01
	.zero		1


	//----- nvinfo : EIATTR_MERCURY_ISA_VERSION
	.align		4
        /*0084*/ 	.byte	0x03, 0x5f
        /*0086*/ 	.short	0x0101


	//----- nvinfo : EIATTR_VRC_CTA_INIT_COUNT
	.align		4
        /*0088*/ 	.byte	0x02, 0x4a
	.zero		1
	.zero		1


	//----- nvinfo : EIATTR_EXIT_INSTR_OFFSETS
	.align		4
        /*008c*/ 	.byte	0x04, 0x1c
        /*008e*/ 	.short	(.L_29 - .L_28)


	//   ....[0]....
.L_28:
        /*0090*/ 	.word	0x00000800


	//   ....[1]....
        /*0094*/ 	.word	0x00000850


	//----- nvinfo : EIATTR_CBANK_PARAM_SIZE
	.align		4
.L_29:
        /*0098*/ 	.byte	0x03, 0x19
        /*009a*/ 	.short	0x0028


	//----- nvinfo : EIATTR_PARAM_CBANK
	.align		4
        /*009c*/ 	.byte	0x04, 0x0a
        /*009e*/ 	.short	(.L_31 - .L_30)
	.align		4
.L_30:
        /*00a0*/ 	.word	index@(.nv.constant0._Z20tiledMatrixMulKernelPfS_S_iiii)
        /*00a4*/ 	.short	0x0380
        /*00a6*/ 	.short	0x0028


	//----- nvinfo : EIATTR_SW_WAR
	.align		4
.L_31:
        /*00a8*/ 	.byte	0x04, 0x36
        /*00aa*/ 	.short	(.L_33 - .L_32)
.L_32:
        /*00ac*/ 	.word	0x00000008
.L_33:


//--------------------- .nv.info._Z22vanillaMatrixMulKernelPfS_S_iiii --------------------------
	.section	.nv.info._Z22vanillaMatrixMulKernelPfS_S_iiii,"",@"SHT_CUDA_INFO"
	.sectionflags	@""
	.align	4


	//----- nvinfo : EIATTR_CUDA_API_VERSION
	.align		4
        /*0000*/ 	.byte	0x04, 0x37
        /*0002*/ 	.short	(.L_35 - .L_34)
.L_34:
        /*0004*/ 	.word	0x00000082


	//----- nvinfo : EIATTR_KPARAM_INFO
	.align		4
.L_35:
        /*0008*/ 	.byte	0x04, 0x17
        /*000a*/ 	.short	(.L_37 - .L_36)
.L_36:
        /*000c*/ 	.word	0x00000000
        /*0010*/ 	.short	0x0006
        /*0012*/ 	.short	0x0024
        /*0014*/ 	.byte	0x00, 0xf0, 0x11, 0x00


	//----- nvinfo : EIATTR_KPARAM_INFO
	.align		4
.L_37:
        /*0018*/ 	.byte	0x04, 0x17
        /*001a*/ 	.short	(.L_39 - .L_38)
.L_38:
        /*001c*/ 	.word	0x00000000
        /*0020*/ 	.short	0x0005
        /*0022*/ 	.short	0x0020
        /*0024*/ 	.byte	0x00, 0xf0, 0x11, 0x00


	//----- nvinfo : EIATTR_KPARAM_INFO
	.align		4
.L_39:
        /*0028*/ 	.byte	0x04, 0x17
        /*002a*/ 	.short	(.L_41 - .L_40)
.L_40:
        /*002c*/ 	.word	0x00000000
        /*0030*/ 	.short	0x0004
        /*0032*/ 	.short	0x001c
        /*0034*/ 	.byte	0x00, 0xf0, 0x11, 0x00


	//----- nvinfo : EIATTR_KPARAM_INFO
	.align		4
.L_41:
        /*0038*/ 	.byte	0x04, 0x17
        /*003a*/ 	.short	(.L_43 - .L_42)
.L_42:
        /*003c*/ 	.word	0x00000000
        /*0040*/ 	.short	0x0003
        /*0042*/ 	.short	0x0018
        /*0044*/ 	.byte	0x00, 0xf0, 0x11, 0x00


	//----- nvinfo : EIATTR_KPARAM_INFO
	.align		4
.L_43:
        /*0048*/ 	.byte	0x04, 0x17
        /*004a*/ 	.short	(.L_45 - .L_44)
.L_44:
        /*004c*/ 	.word	0x00000000
        /*0050*/ 	.short	0x0002
        /*0052*/ 	.short	0x0010
        /*0054*/ 	.byte	0x00, 0xf5, 0x21, 0x00


	//----- nvinfo : EIATTR_KPARAM_INFO
	.align		4
.L_45:
        /*0058*/ 	.byte	0x04, 0x17
        /*005a*/ 	.short	(.L_47 - .L_46)
.L_46:
        /*005c*/ 	.word	0x00000000
        /*0060*/ 	.short	0x0001
        /*0062*/ 	.short	0x0008
        /*0064*/ 	.byte	0x00, 0xf5, 0x21, 0x00


	//----- nvinfo : EIATTR_KPARAM_INFO
	.align		4
.L_47:
        /*0068*/ 	.byte	0x04, 0x17
        /*006a*/ 	.short	(.L_49 - .L_48)
.L_48:
        /*006c*/ 	.word	0x00000000
        /*0070*/ 	.short	0x0000
        /*0072*/ 	.short	0x0000
        /*0074*/ 	.byte	0x00, 0xf5, 0x21, 0x00


	//----- nvinfo : EIATTR_SPARSE_MMA_MASK
	.align		4
.L_49:
        /*0078*/ 	.byte	0x03, 0x50
        /*007a*/ 	.short	0x0000


	//----- nvinfo : EIATTR_MAXREG_COUNT
	.align		4
        /*007c*/ 	.byte	0x03, 0x1b
        /*007e*/ 	.short	0x00ff


	//----- nvinfo : EIATTR_MERCURY_ISA_VERSION
	.align		4
        /*0080*/ 	.byte	0x03, 0x5f
        /*0082*/ 	.short	0x0101


	//----- nvinfo : EIATTR_VRC_CTA_INIT_COUNT
	.align		4
        /*0084*/ 	.byte	0x02, 0x4a
	.zero		1
	.zero		1


	//----- nvinfo : EIATTR_EXIT_INSTR_OFFSETS
	.align		4
        /*0088*/ 	.byte	0x04, 0x1c
        /*008a*/ 	.short	(.L_51 - .L_50)


	//   ....[0]....
.L_50:
        /*008c*/ 	.word	0x000000d0


	//   ....[1]....
        /*0090*/ 	.word	0x000008f0


	//----- nvinfo : EIATTR_CBANK_PARAM_SIZE
	.align		4
.L_51:
        /*0094*/ 	.byte	0x03, 0x19
        /*0096*/ 	.short	0x0028


	//----- nvinfo : EIATTR_PARAM_CBANK
	.align		4
        /*0098*/ 	.byte	0x04, 0x0a
        /*009a*/ 	.short	(.L_53 - .L_52)
	.align		4
.L_52:
        /*009c*/ 	.word	index@(.nv.constant0._Z22vanillaMatrixMulKernelPfS_S_iiii)
        /*00a0*/ 	.short	0x0380
        /*00a2*/ 	.short	0x0028


	//----- nvinfo : EIATTR_SW_WAR
	.align		4
.L_53:
        /*00a4*/ 	.byte	0x04, 0x36
        /*00a6*/ 	.short	(.L_55 - .L_54)
.L_54:
        /*00a8*/ 	.word	0x00000008
.L_55:


//--------------------- .nv.callgraph             --------------------------
	.section	.nv.callgraph,"",@"SHT_CUDA_CALLGRAPH"
	.align	4
	.sectionentsize	8
	.align		4
        /*0000*/ 	.word	0x00000000
	.align		4
        /*0004*/ 	.word	0xffffffff
	.align		4
        /*0008*/ 	.word	0x00000000
	.align		4
        /*000c*/ 	.word	0xfffffffe
	.align		4
        /*0010*/ 	.word	0x00000000
	.align		4
        /*0014*/ 	.word	0xfffffffd
	.align		4
        /*0018*/ 	.word	0x00000000
	.align		4
        /*001c*/ 	.word	0xfffffffc


//--------------------- .text._Z20tiledMatrixMulKernelPfS_S_iiii --------------------------
	.section	.text._Z20tiledMatrixMulKernelPfS_S_iiii,"ax",@progbits
	.align	128
        .global         _Z20tiledMatrixMulKernelPfS_S_iiii
        .type           _Z20tiledMatrixMulKernelPfS_S_iiii,@function
        .size           _Z20tiledMatrixMulKernelPfS_S_iiii,(.L_x_8 - _Z20tiledMatrixMulKernelPfS_S_iiii)
        .other          _Z20tiledMatrixMulKernelPfS_S_iiii,@"STO_CUDA_ENTRY STV_DEFAULT"
_Z20tiledMatrixMulKernelPfS_S_iiii:
.text._Z20tiledMatrixMulKernelPfS_S_iiii:
[----:B------:R-:W-:Y:S01]  /*0000*/  LDC R1, c[0x0][0x37c] ;  /* 0x0000df00ff017b82 */ /* 0x000fe20000000800 */
[----:B------:R-:W0:Y:S01]  /*0010*/  LDCU UR4, c[0x0][0x39c] ;  /* 0x00007380ff0477ac */ /* 0x000e220008000800 */
[----:B------:R-:W1:Y:S01]  /*0020*/  S2R R5, SR_CTAID.Y ;  /* 0x0000000000057919 */ /* 0x000e620000002600 */
[----:B------:R-:W-:Y:S01]  /*0030*/  HFMA2 R7, -RZ, RZ, 0, 0 ;  /* 0x00000000ff077431 */ /* 0x000fe200000001ff */
[----:B------:R-:W2:Y:S01]  /*0040*/  LDCU UR7, c[0x0][0x3a4] ;  /* 0x00007480ff0777ac */ /* 0x000ea20008000800 */
[----:B------:R-:W1:Y:S01]  /*0050*/  S2R R0, SR_TID.Y ;  /* 0x0000000000007919 */ /* 0x000e620000002200 */
[----:B------:R-:W3:Y:S01]  /*0060*/  LDCU.64 UR8, c[0x0][0x358] ;  /* 0x00006b00ff0877ac */ /* 0x000ee20008000a00 */
[----:B------:R-:W4:Y:S01]  /*0070*/  S2R R21, SR_CTAID.X ;  /* 0x0000000000157919 */ /* 0x000f220000002500 */
[----:B------:R-:W4:Y:S01]  /*0080*/  S2R R2, SR_TID.X ;  /* 0x0000000000027919 */ /* 0x000f220000002100 */
[----:B0-----:R-:W-:-:S05]  /*0090*/  I2FP.F32.S32 R3, UR4 ;  /* 0x0000000400037c45 */ /* 0x001fca0008201400 */
[----:B------:R-:W-:-:S04]  /*00a0*/  FMUL R3, R3, 0.03125 ;  /* 0x3d00000003037820 */ /* 0x000fc80000400000 */
[----:B------:R-:W0:Y:S01]  /*00b0*/  FRND.CEIL R20, R3 ;  /* 0x0000000300147307 */ /* 0x000e220000209000 */
[----:B-1----:R-:W-:Y:S02]  /*00c0*/  LEA R22, R5, R0, 0x5 ;  /* 0x0000000005167211 */ /* 0x002fe400078e28ff */
[----:B0-----:R-:W-:Y:S02]  /*00d0*/  FSETP.GT.AND P0, PT, R20, RZ, PT ;  /* 0x000000ff1400720b */ /* 0x001fe40003f04000 */
[----:B----4-:R-:W-:-:S11]  /*00e0*/  LEA R21, R21, R2, 0x5 ;  /* 0x0000000215157211 */ /* 0x010fd600078e28ff */
[----:B--23--:R-:W-:Y:S05]  /*00f0*/  @!P0 BRA `(.L_x_0) ;  /* 0x0000000400b48947 */ /* 0x00cfea0003800000 */
[----:B------:R-:W0:Y:S01]  /*0100*/  S2UR UR6, SR_CgaCtaId ;  /* 0x00000000000679c3 */ /* 0x000e220000008800 */
[----:B------:R-:W-:Y:S01]  /*0110*/  UMOV UR4, 0x400 ;  /* 0x0000040000047882 */ /* 0x000fe20000000000 */
[----:B------:R-:W-:Y:S01]  /*0120*/  MOV R7, RZ ;  /* 0x000000ff00077202 */ /* 0x000fe20000000f00 */
[----:B------:R-:W-:Y:S01]  /*0130*/  UIADD3 UR5, UPT, UPT, UR4, 0x1000, URZ ;  /* 0x0000100004057890 */ /* 0x000fe2000fffe0ff */
[----:B------:R-:W-:Y:S01]  /*0140*/  MOV R3, RZ ;  /* 0x000000ff00037202 */ /* 0x000fe20000000f00 */
[----:B------:R-:W1:Y:S01]  /*0150*/  LDCU.64 UR10, c[0x0][0x398] ;  /* 0x00007300ff0a77ac */ /* 0x000e620008000a00 */
[----:B------:R-:W2:Y:S01]  /*0160*/  LDCU.64 UR12, c[0x0][0x3a0] ;  /* 0x00007400ff0c77ac */ /* 0x000ea20008000a00 */
[----:B0-----:R-:W-:Y:S02]  /*0170*/  ULEA UR4, UR6, UR4, 0x18 ;  /* 0x0000000406047291 */ /* 0x001fe4000f8ec0ff */
[----:B------:R-:W-:-:S04]  /*0180*/  ULEA UR5, UR6, UR5, 0x18 ;  /* 0x0000000506057291 */ /* 0x000fc8000f8ec0ff */
[----:B------:R-:W-:Y:S02]  /*0190*/  LEA R19, R0, UR4, 0x7 ;  /* 0x0000000400137c11 */ /* 0x000fe4000f8e38ff */
[C---:B------:R-:W-:Y:S02]  /*01a0*/  LEA R17, R2.reuse, UR5, 0x2 ;  /* 0x0000000502117c11 */ /* 0x040fe4000f8e10ff */
[----:B------:R-:W-:Y:S02]  /*01b0*/  LEA R18, R2, R19, 0x2 ;  /* 0x0000001302127211 */ /* 0x000fe400078e10ff */
[----:B-12---:R-:W-:-:S07]  /*01c0*/  LEA R16, R0, R17, 0x7 ;  /* 0x0000001100107211 */ /* 0x006fce00078e38ff */
.L_x_1:
[C---:B------:R-:W-:Y:S01]  /*01d0*/  LEA R11, R3.reuse, R2, 0x5 ;  /* 0x00000002030b7211 */ /* 0x040fe200078e28ff */
[----:B------:R-:W-:Y:S01]  /*01e0*/  HFMA2 R29, -RZ, RZ, 0, 0 ;  /* 0x00000000ff1d7431 */ /* 0x000fe200000001ff */
[----:B------:R-:W-:Y:S02]  /*01f0*/  LEA R6, R3, R0, 0x5 ;  /* 0x0000000003067211 */ /* 0x000fe400078e28ff */
[----:B------:R-:W-:Y:S02]  /*0200*/  ISETP.GE.AND P1, PT, R11, UR11, PT ;  /* 0x0000000b0b007c0c */ /* 0x000fe4000bf26270 */
[----:B------:R-:W-:Y:S02]  /*0210*/  ISETP.GE.AND P0, PT, R6, UR12, PT ;  /* 0x0000000c06007c0c */ /* 0x000fe4000bf06270 */
[----:B------:R-:W-:Y:S02]  /*0220*/  ISETP.GE.OR P1, PT, R22, UR10, P1 ;  /* 0x0000000a16007c0c */ /* 0x000fe40008f26670 */
[----:B------:R-:W-:-:S02]  /*0230*/  ISETP.GE.OR P0, PT, R21, UR13, P0 ;  /* 0x0000000d15007c0c */ /* 0x000fc40008706670 */
[----:B------:R-:W-:-:S09]  /*0240*/  MOV R23, RZ ;  /* 0x000000ff00177202 */ /* 0x000fd20000000f00 */
[----:B------:R-:W0:Y:S01]  /*0250*/  @!P1 LDC.64 R4, c[0x0][0x380] ;  /* 0x0000e000ff049b82 */ /* 0x000e220000000a00 */
[----:B------:R-:W-:Y:S02]  /*0260*/  @!P1 IMAD R11, R22, UR11, R11 ;  /* 0x0000000b160b9c24 */ /* 0x000fe4000f8e020b */
[----:B------:R-:W-:-:S05]  /*0270*/  @!P0 IMAD R27, R6, UR13, R21 ;  /* 0x0000000d061b8c24 */ /* 0x000fca000f8e0215 */
[----:B------:R-:W1:Y:S01]  /*0280*/  @!P0 LDC.64 R8, c[0x0][0x388] ;  /* 0x0000e200ff088b82 */ /* 0x000e620000000a00 */
[----:B0-----:R-:W-:-:S05]  /*0290*/  @!P1 IMAD.WIDE R4, R11, 0x4, R4 ;  /* 0x000000040b049825 */ /* 0x001fca00078e0204 */
[----:B------:R-:W2:Y:S01]  /*02a0*/  @!P1 LDG.E R23, desc[UR8][R4.64] ;  /* 0x0000000804179981 */ /* 0x000ea2000c1e1900 */
[----:B-1----:R-:W-:-:S05]  /*02b0*/  @!P0 IMAD.WIDE R26, R27, 0x4, R8 ;  /* 0x000000041b1a8825 */ /* 0x002fca00078e0208 */
[----:B------:R-:W3:Y:S01]  /*02c0*/  @!P0 LDG.E R29, desc[UR8][R26.64] ;  /* 0x000000081a1d8981 */ /* 0x000ee2000c1e1900 */
[----:B------:R-:W-:-:S03]  /*02d0*/  IADD3 R3, PT, PT, R3, 0x1, RZ ;  /* 0x0000000103037810 */ /* 0x000fc60007ffe0ff */
[----:B--2---:R-:W-:Y:S04]  /*02e0*/  STS [R18], R23 ;  /* 0x0000001712007388 */ /* 0x004fe80000000800 */
[----:B---3--:R-:W-:Y:S01]  /*02f0*/  STS [R16], R29 ;  /* 0x0000001d10007388 */ /* 0x008fe20000000800 */
[----:B------:R-:W-:Y:S06]  /*0300*/  BAR.SYNC.DEFER_BLOCKING 0x0 ;  /* 0x0000000000007b1d */ /* 0x000fec0000010000 */
[----:B------:R-:W-:Y:S04]  /*0310*/  LDS R6, [R17] ;  /* 0x0000000011067984 */ /* 0x000fe80000000800 */
[----:B------:R-:W0:Y:S04]  /*0320*/  LDS.128 R8, [R19] ;  /* 0x0000000013087984 */ /* 0x000e280000000c00 */
[----:B------:R-:W1:Y:S04]  /*0330*/  LDS R5, [R17+0x80] ;  /* 0x0000800011057984 */ /* 0x000e680000000800 */
[----:B------:R-:W2:Y:S04]  /*0340*/  LDS R4, [R17+0x100] ;  /* 0x0001000011047984 */ /* 0x000ea80000000800 */
[----:B------:R-:W3:Y:S04]  /*0350*/  LDS R28, [R17+0x180] ;  /* 0x00018000111c7984 */ /* 0x000ee80000000800 */
[----:B------:R-:W-:Y:S04]  /*0360*/  LDS R25, [R17+0x200] ;  /* 0x0002000011197984 */ /* 0x000fe80000000800 */
[----:B------:R-:W4:Y:S04]  /*0370*/  LDS.128 R12, [R19+0x10] ;  /* 0x00001000130c7984 */ /* 0x000f280000000c00 */
[----:B------:R-:W5:Y:S04]  /*0380*/  LDS R24, [R17+0x280] ;  /* 0x0002800011187984 */ /* 0x000f680000000800 */
[----:B------:R-:W5:Y:S04]  /*0390*/  LDS R23, [R17+0x300] ;  /* 0x0003000011177984 */ /* 0x000f680000000800 */
[----:B------:R-:W5:Y:S04]  /*03a0*/  LDS R26, [R17+0x380] ;  /* 0x00038000111a7984 */ /* 0x000f680000000800 */
[----:B------:R-:W-:Y:S01]  /*03b0*/  LDS R29, [R17+0x900] ;  /* 0x00090000111d7984 */ /* 0x000fe20000000800 */
[----:B0-----:R-:W-:-:S03]  /*03c0*/  FFMA R6, R8, R6, R7 ;  /* 0x0000000608067223 */ /* 0x001fc60000000007 */
[----:B------:R-:W-:Y:S01]  /*03d0*/  LDS R8, [R17+0x480] ;  /* 0x0004800011087984 */ /* 0x000fe20000000800 */
[----:B-1----:R-:W-:-:S03]  /*03e0*/  FFMA R5, R5, R9, R6 ;  /* 0x0000000905057223 */ /* 0x002fc60000000006 */
[----:B------:R-:W-:Y:S01]  /*03f0*/  LDS R9, [R17+0x400] ;  /* 0x0004000011097984 */ /* 0x000fe20000000800 */
[----:B--2---:R-:W-:-:S03]  /*0400*/  FFMA R27, R4, R10, R5 ;  /* 0x0000000a041b7223 */ /* 0x004fc60000000005 */
[----:B------:R-:W0:Y:S01]  /*0410*/  LDS.128 R4, [R19+0x20] ;  /* 0x0000200013047984 */ /* 0x000e220000000c00 */
[----:B---3--:R-:W-:-:S03]  /*0420*/  FFMA R27, R28, R11, R27 ;  /* 0x0000000b1c1b7223 */ /* 0x008fc6000000001b */
[----:B------:R-:W1:Y:S04]  /*0430*/  LDS R11, [R17+0x500] ;  /* 0x00050000110b7984 */ /* 0x000e680000000800 */
[----:B------:R-:W-:Y:S01]  /*0440*/  LDS R28, [R17+0xa80] ;  /* 0x000a8000111c7984 */ /* 0x000fe20000000800 */
[----:B----4-:R-:W-:-:S04]  /*0450*/  FFMA R25, R12, R25, R27 ;  /* 0x000000190c197223 */ /* 0x010fc8000000001b */
[----:B-----5:R-:W-:Y:S02]  /*0460*/  FFMA R10, R24, R13, R25 ;  /* 0x0000000d180a7223 */ /* 0x020fe40000000019 */
[----:B------:R-:W2:Y:S02]  /*0470*/  LDS R24, [R17+0x580] ;  /* 0x0005800011187984 */ /* 0x000ea40000000800 */
[----:B------:R-:W-:Y:S02]  /*0480*/  FFMA R23, R23, R14, R10 ;  /* 0x0000000e17177223 */ /* 0x000fe4000000000a */
[----:B------:R-:W-:Y:S02]  /*0490*/  LDS R25, [R17+0x700] ;  /* 0x0007000011197984 */ /* 0x000fe40000000800 */
[----:B------:R-:W-:Y:S02]  /*04a0*/  FFMA R27, R26, R15, R23 ;  /* 0x0000000f1a1b7223 */ /* 0x000fe40000000017 */
[----:B------:R-:W-:Y:S04]  /*04b0*/  LDS R23, [R17+0x600] ;  /* 0x0006000011177984 */ /* 0x000fe80000000800 */
[----:B------:R-:W3:Y:S04]  /*04c0*/  LDS.128 R12, [R19+0x30] ;  /* 0x00003000130c7984 */ /* 0x000ee80000000c00 */
[----:B------:R-:W4:Y:S01]  /*04d0*/  LDS R26, [R17+0x680] ;  /* 0x00068000111a7984 */ /* 0x000f220000000800 */
[----:B0-----:R-:W-:-:S03]  /*04e0*/  FFMA R9, R4, R9, R27 ;  /* 0x0000000904097223 */ /* 0x001fc6000000001b */
[----:B------:R-:W0:Y:S01]  /*04f0*/  LDS R4, [R17+0x780] ;  /* 0x0007800011047984 */ /* 0x000e220000000800 */
[----:B------:R-:W-:-:S03]  /*0500*/  FFMA R8, R8, R5, R9 ;  /* 0x0000000508087223 */ /* 0x000fc60000000009 */
[----:B------:R-:W-:Y:S01]  /*0510*/  LDS R27, [R17+0x800] ;  /* 0x00080000111b7984 */ /* 0x000fe20000000800 */
[----:B-1----:R-:W-:-:S03]  /*0520*/  FFMA R5, R11, R6, R8 ;  /* 0x000000060b057223 */ /* 0x002fc60000000008 */
[----:B------:R-:W1:Y:S01]  /*0530*/  LDS.128 R8, [R19+0x40] ;  /* 0x0000400013087984 */ /* 0x000e620000000c00 */
[----:B--2---:R-:W-:-:S03]  /*0540*/  FFMA R5, R24, R7, R5 ;  /* 0x0000000718057223 */ /* 0x004fc60000000005 */
[----:B------:R-:W2:Y:S01]  /*0550*/  LDS R24, [R17+0x880] ;  /* 0x0008800011187984 */ /* 0x000ea20000000800 */
[----:B---3--:R-:W-:-:S03]  /*0560*/  FFMA R5, R12, R23, R5 ;  /* 0x000000170c057223 */ /* 0x008fc60000000005 */
[----:B------:R-:W-:Y:S01]  /*0570*/  LDS R23, [R17+0xa00] ;  /* 0x000a000011177984 */ /* 0x000fe20000000800 */
[----:B----4-:R-:W-:-:S04]  /*0580*/  FFMA R26, R26, R13, R5 ;  /* 0x0000000d1a1a7223 */ /* 0x010fc80000000005 */
[----:B------:R-:W-:Y:S02]  /*0590*/  FFMA R25, R25, R14, R26 ;  /* 0x0000000e19197223 */ /* 0x000fe4000000001a */
[----:B------:R-:W3:Y:S02]  /*05a0*/  LDS R26, [R17+0x980] ;  /* 0x00098000111a7984 */ /* 0x000ee40000000800 */
[----:B0-----:R-:W-:Y:S02]  /*05b0*/  FFMA R15, R4, R15, R25 ;  /* 0x0000000f040f7223 */ /* 0x001fe40000000019 */
[----:B------:R-:W0:Y:S04]  /*05c0*/  LDS.128 R4, [R19+0x50] ;  /* 0x0000500013047984 */ /* 0x000e280000000c00 */
[----:B------:R-:W4:Y:S01]  /*05d0*/  LDS R25, [R17+0xb00] ;  /* 0x000b000011197984 */ /* 0x000f220000000800 */
[----:B-1----:R-:W-:-:S03]  /*05e0*/  FFMA R15, R8, R27, R15 ;  /* 0x0000001b080f7223 */ /* 0x002fc6000000000f */
[----:B------:R-:W1:Y:S01]  /*05f0*/  LDS R8, [R17+0xb80] ;  /* 0x000b800011087984 */ /* 0x000e620000000800 */
[----:B--2---:R-:W-:-:S03]  /*0600*/  FFMA R24, R24, R9, R15 ;  /* 0x0000000918187223 */ /* 0x004fc6000000000f */
[----:B------:R-:W-:Y:S04]  /*0610*/  LDS R9, [R17+0xc00] ;  /* 0x000c000011097984 */ /* 0x000fe80000000800 */
[----:B------:R-:W2:Y:S01]  /*0620*/  LDS.128 R12, [R19+0x60] ;  /* 0x00006000130c7984 */ /* 0x000ea20000000c00 */
[----:B------:R-:W-:-:S03]  /*0630*/  FFMA R29, R29, R10, R24 ;  /* 0x0000000a1d1d7223 */ /* 0x000fc60000000018 */
[----:B------:R-:W5:Y:S04]  /*0640*/  LDS R10, [R17+0xc80] ;  /* 0x000c8000110a7984 */ /* 0x000f680000000800 */
[----:B------:R-:W-:Y:S01]  /*0650*/  LDS R24, [R17+0xd80] ;  /* 0x000d800011187984 */ /* 0x000fe20000000800 */
[----:B---3--:R-:W-:-:S04]  /*0660*/  FFMA R11, R26, R11, R29 ;  /* 0x0000000b1a0b7223 */ /* 0x008fc8000000001d */
[----:B0-----:R-:W-:Y:S02]  /*0670*/  FFMA R11, R4, R23, R11 ;  /* 0x00000017040b7223 */ /* 0x001fe4000000000b */
[----:B------:R-:W-:Y:S02]  /*0680*/  LDS R23, [R17+0xf00] ;  /* 0x000f000011177984 */ /* 0x000fe40000000800 */
[----:B------:R-:W-:Y:S02]  /*0690*/  FFMA R28, R28, R5, R11 ;  /* 0x000000051c1c7223 */ /* 0x000fe4000000000b */
[----:B------:R-:W0:Y:S02]  /*06a0*/  LDS R11, [R17+0xd00] ;  /* 0x000d0000110b7984 */ /* 0x000e240000000800 */
[----:B----4-:R-:W-:-:S04]  /*06b0*/  FFMA R25, R25, R6, R28 ;  /* 0x0000000619197223 */ /* 0x010fc8000000001c */
[----:B-1----:R-:W-:Y:S02]  /*06c0*/  FFMA R27, R8, R7, R25 ;  /* 0x00000007081b7223 */ /* 0x002fe40000000019 */
[----:B------:R-:W-:Y:S04]  /*06d0*/  LDS R25, [R17+0xe00] ;  /* 0x000e000011197984 */ /* 0x000fe80000000800 */
[----:B------:R-:W1:Y:S04]  /*06e0*/  LDS.128 R4, [R19+0x70] ;  /* 0x0000700013047984 */ /* 0x000e680000000c00 */
[----:B------:R-:W3:Y:S01]  /*06f0*/  LDS R8, [R17+0xe80] ;  /* 0x000e800011087984 */ /* 0x000ee20000000800 */
[----:B--2---:R-:W-:-:S03]  /*0700*/  FFMA R9, R12, R9, R27 ;  /* 0x000000090c097223 */ /* 0x004fc6000000001b */
[----:B------:R-:W2:Y:S01]  /*0710*/  LDS R12, [R17+0xf80] ;  /* 0x000f8000110c7984 */ /* 0x000ea20000000800 */
[----:B-----5:R-:W-:Y:S01]  /*0720*/  FFMA R10, R10, R13, R9 ;  /* 0x0000000d0a0a7223 */ /* 0x020fe20000000009 */
[----:B------:R-:W-:Y:S01]  /*0730*/  I2FP.F32.U32 R9, R3 ;  /* 0x0000000300097245 */ /* 0x000fe20000201000 */
[----:B------:R-:W-:Y:S03]  /*0740*/  BAR.SYNC.DEFER_BLOCKING 0x0 ;  /* 0x0000000000007b1d */ /* 0x000fe60000010000 */
[----:B------:R-:W-:Y:S01]  /*0750*/  FSETP.GT.AND P0, PT, R20, R9, PT ;  /* 0x000000091400720b */ /* 0x000fe20003f04000 */
[----:B0-----:R-:W-:-:S04]  /*0760*/  FFMA R11, R11, R14, R10 ;  /* 0x0000000e0b0b7223 */ /* 0x001fc8000000000a */
[----:B------:R-:W-:-:S04]  /*0770*/  FFMA R11, R24, R15, R11 ;  /* 0x0000000f180b7223 */ /* 0x000fc8000000000b */
[----:B-1----:R-:W-:-:S04]  /*0780*/  FFMA R11, R4, R25, R11 ;  /* 0x00000019040b7223 */ /* 0x002fc8000000000b */
[----:B---3--:R-:W-:-:S04]  /*0790*/  FFMA R8, R8, R5, R11 ;  /* 0x0000000508087223 */ /* 0x008fc8000000000b */
[----:B------:R-:W-:-:S04]  /*07a0*/  FFMA R23, R23, R6, R8 ;  /* 0x0000000617177223 */ /* 0x000fc80000000008 */
[----:B--2---:R-:W-:Y:S01]  /*07b0*/  FFMA R7, R12, R7, R23 ;  /* 0x000000070c077223 */ /* 0x004fe20000000017 */
[----:B------:R-:W-:Y:S06]  /*07c0*/  @P0 BRA `(.L_x_1) ;  /* 0xfffffff800800947 */ /* 0x000fec000383ffff */
.L_x_0:
[----:B------:R-:W0:Y:S01]  /*07d0*/  LDCU UR4, c[0x0][0x398] ;  /* 0x00007300ff0477ac */ /* 0x000e220008000800 */
[----:B------:R-:W-:-:S04]  /*07e0*/  ISETP.GE.AND P0, PT, R21, UR7, PT ;  /* 0x0000000715007c0c */ /* 0x000fc8000bf06270 */
[----:B0-----:R-:W-:-:S13]  /*07f0*/  ISETP.GE.OR P0, PT, R22, UR4, P0 ;  /* 0x0000000416007c0c */ /* 0x001fda0008706670 */
[----:B------:R-:W-:Y:S05]  /*0800*/  @P0 EXIT ;  /* 0x000000000000094d */ /* 0x000fea0003800000 */
[----:B------:R-:W0:Y:S01]  /*0810*/  LDC.64 R2, c[0x0][0x390] ;  /* 0x0000e400ff027b82 */ /* 0x000e220000000a00 */
[----:B------:R-:W-:-:S04]  /*0820*/  IMAD R21, R22, UR7, R21 ;  /* 0x0000000716157c24 */ /* 0x000fc8000f8e0215 */
[----:B0-----:R-:W-:-:S05]  /*0830*/  IMAD.WIDE.U32 R2, R21, 0x4, R2 ;  /* 0x0000000415027825 */ /* 0x001fca00078e0002 */
[----:B------:R-:W-:Y:S01]  /*0840*/  STG.E desc[UR8][R2.64], R7 ;  /* 0x0000000702007986 */ /* 0x000fe2000c101908 */
[----:B------:R-:W-:Y:S05]  /*0850*/  EXIT ;  /* 0x000000000000794d */ /* 0x000fea0003800000 */
.L_x_2:
[----:B------:R-:W-:-:S00]  /*0860*/  BRA `(.L_x_2) ;  /* 0xfffffffc00fc7947 */ /* 0x000fc0000383ffff */
[----:B------:R-:W-:-:S00]  /*0870*/  NOP ;  /* 0x0000000000007918 */ /* 0x000fc00000000000 */
        /* <DEDUP_REMOVED lines=8> */
.L_x_8:


//--------------------- .text._Z22vanillaMatrixMulKernelPfS_S_iiii --------------------------
	.section	.text._Z22vanillaMatrixMulKernelPfS_S_iiii,"ax",@progbits
	.align	128
        .global         _Z22vanillaMatrixMulKernelPfS_S_iiii
        .type           _Z22vanillaMatrixMulKernelPfS_S_iiii,@function
        .size           _Z22vanillaMatrixMulKernelPfS_S_iiii,(.L_x_9 - _Z22vanillaMatrixMulKernelPfS_S_iiii)
        .other          _Z22vanillaMatrixMulKernelPfS_S_iiii,@"STO_CUDA_ENTRY STV_DEFAULT"
_Z22vanillaMatrixMulKernelPfS_S_iiii:
.text._Z22vanillaMatrixMulKernelPfS_S_iiii:
[----:B------:R-:W-:Y:S01]  /*0000*/  LDC R1, c[0x0][0x37c] ;  /* 0x0000df00ff017b82 */ /* 0x000fe20000000800 */
[----:B------:R-:W0:Y:S07]  /*0010*/  S2R R5, SR_TID.X ;  /* 0x0000000000057919 */ /* 0x000e2e0000002100 */
[----:B------:R-:W1:Y:S01]  /*0020*/  LDC R16, c[0x0][0x364] ;  /* 0x0000d900ff107b82 */ /* 0x000e620000000800 */
[----:B------:R-:W2:Y:S01]  /*0030*/  LDCU UR6, c[0x0][0x398] ;  /* 0x00007300ff0677ac */ /* 0x000ea20008000800 */
[----:B------:R-:W1:Y:S06]  /*0040*/  S2R R3, SR_TID.Y ;  /* 0x0000000000037919 */ /* 0x000e6c0000002200 */
[----:B------:R-:W0:Y:S08]  /*0050*/  S2UR UR5, SR_CTAID.X ;  /* 0x00000000000579c3 */ /* 0x000e300000002500 */
[----:B------:R-:W0:Y:S08]  /*0060*/  LDC R0, c[0x0][0x360] ;  /* 0x0000d800ff007b82 */ /* 0x000e300000000800 */
[----:B------:R-:W1:Y:S08]  /*0070*/  S2UR UR4, SR_CTAID.Y ;  /* 0x00000000000479c3 */ /* 0x000e700000002600 */
[----:B------:R-:W3:Y:S01]  /*0080*/  LDC R17, c[0x0][0x3a4] ;  /* 0x0000e900ff117b82 */ /* 0x000ee20000000800 */
[----:B0-----:R-:W-:-:S02]  /*0090*/  IMAD R0, R0, UR5, R5 ;  /* 0x0000000500007c24 */ /* 0x001fc4000f8e0205 */
[----:B-1----:R-:W-:-:S03]  /*00a0*/  IMAD R16, R16, UR4, R3 ;  /* 0x0000000410107c24 */ /* 0x002fc6000f8e0203 */
[----:B---3--:R-:W-:-:S04]  /*00b0*/  ISETP.GE.AND P0, PT, R0, R17, PT ;  /* 0x000000110000720c */ /* 0x008fc80003f06270 */
[----:B--2---:R-:W-:-:S13]  /*00c0*/  ISETP.GE.OR P0, PT, R16, UR6, P0 ;  /* 0x0000000610007c0c */ /* 0x004fda0008706670 */
[----:B------:R-:W-:Y:S05]  /*00d0*/  @P0 EXIT ;  /* 0x000000000000094d */ /* 0x000fea0003800000 */
[----:B------:R-:W0:Y:S01]  /*00e0*/  LDC R19, c[0x0][0x39c] ;  /* 0x0000e700ff137b82 */ /* 0x000e220000000800 */
[----:B------:R-:W1:Y:S01]  /*00f0*/  LDCU.64 UR4, c[0x0][0x358] ;  /* 0x00006b00ff0477ac */ /* 0x000e620008000a00 */
[----:B------:R-:W-:Y:S01]  /*0100*/  HFMA2 R24, -RZ, RZ, 0, 0 ;  /* 0x00000000ff187431 */ /* 0x000fe200000001ff */
[----:B0-----:R-:W-:-:S13]  /*0110*/  ISETP.GE.AND P0, PT, R19, 0x1, PT ;  /* 0x000000011300780c */ /* 0x001fda0003f06270 */
[----:B-1----:R-:W-:Y:S05]  /*0120*/  @!P0 BRA `(.L_x_3) ;  /* 0x0000000400e08947 */ /* 0x002fea0003800000 */
[C---:B------:R-:W-:Y:S01]  /*0130*/  ISETP.GE.U32.AND P1, PT, R19.reuse, 0x8, PT ;  /* 0x000000081300780c */ /* 0x040fe20003f26070 */
[----:B------:R-:W-:Y:S01]  /*0140*/  IMAD R20, R16, R19, RZ ;  /* 0x0000001310147224 */ /* 0x000fe200078e02ff */
[----:B------:R-:W-:Y:S02]  /*0150*/  LOP3.LUT R27, R19, 0x7, RZ, 0xc0, !PT ;  /* 0x00000007131b7812 */ /* 0x000fe400078ec0ff */
[----:B------:R-:W-:Y:S02]  /*0160*/  MOV R24, RZ ;  /* 0x000000ff00187202 */ /* 0x000fe40000000f00 */
[----:B------:R-:W-:Y:S02]  /*0170*/  ISETP.NE.AND P0, PT, R27, RZ, PT ;  /* 0x000000ff1b00720c */ /* 0x000fe40003f05270 */
[----:B------:R-:W-:-:S05]  /*0180*/  MOV R21, RZ ;  /* 0x000000ff00157202 */ /* 0x000fca0000000f00 */
[----:B------:R-:W-:Y:S06]  /*0190*/  @!P1 BRA `(.L_x_4) ;  /* 0x0000000000c49947 */ /* 0x000fec0003800000 */
[----:B------:R-:W0:Y:S01]  /*01a0*/  LDC.64 R2, c[0x0][0x380] ;  /* 0x0000e000ff027b82 */ /* 0x000e220000000a00 */
[----:B------:R-:W-:Y:S02]  /*01b0*/  LOP3.LUT R21, R19, 0x7ffffff8, RZ, 0xc0, !PT ;  /* 0x7ffffff813157812 */ /* 0x000fe400078ec0ff */
[----:B------:R-:W-:Y:S02]  /*01c0*/  MOV R24, RZ ;  /* 0x000000ff00187202 */ /* 0x000fe40000000f00 */
[----:B------:R-:W-:Y:S02]  /*01d0*/  MOV R18, R0 ;  /* 0x0000000000127202 */ /* 0x000fe40000000f00 */
[----:B------:R-:W-:Y:S01]  /*01e0*/  IADD3 R22, PT, PT, -R21, RZ, RZ ;  /* 0x000000ff15167210 */ /* 0x000fe20007ffe1ff */
[----:B0-----:R-:W-:-:S03]  /*01f0*/  IMAD.WIDE.U32 R2, R20, 0x4, R2 ;  /* 0x0000000414027825 */ /* 0x001fc600078e0002 */
[----:B------:R-:W-:-:S04]  /*0200*/  IADD3 R4, P1, PT, R2, 0x10, RZ ;  /* 0x0000001002047810 */ /* 0x000fc80007f3e0ff */
[----:B------:R-:W-:-:S09]  /*0210*/  IADD3.X R5, PT, PT, RZ, R3, RZ, P1, !PT ;  /* 0x00000003ff057210 */ /* 0x000fd20000ffe4ff */
.L_x_5:
[----:B------:R-:W0:Y:S01]  /*0220*/  LDC.64 R14, c[0x0][0x388] ;  /* 0x0000e200ff0e7b82 */ /* 0x000e220000000a00 */
[----:B------:R-:W-:Y:S02]  /*0230*/  MOV R2, R4 ;  /* 0x0000000400027202 */ /* 0x000fe40000000f00 */
[----:B------:R-:W-:-:S05]  /*0240*/  MOV R3, R5 ;  /* 0x0000000500037202 */ /* 0x000fca0000000f00 */
[----:B------:R-:W2:Y:S04]  /*0250*/  LDG.E R25, desc[UR4][R2.64+-0x10] ;  /* 0xfffff00402197981 */ /* 0x000ea8000c1e1900 */
[----:B------:R-:W3:Y:S04]  /*0260*/  LDG.E R23, desc[UR4][R2.64+-0xc] ;  /* 0xfffff40402177981 */ /* 0x000ee8000c1e1900 */
[----:B------:R-:W4:Y:S04]  /*0270*/  LDG.E R29, desc[UR4][R2.64+-0x8] ;  /* 0xfffff804021d7981 */ /* 0x000f28000c1e1900 */
[----:B------:R-:W5:Y:S01]  /*0280*/  LDG.E R28, desc[UR4][R2.64+-0x4] ;  /* 0xfffffc04021c7981 */ /* 0x000f62000c1e1900 */
[----:B0-----:R-:W-:-:S05]  /*0290*/  IMAD.WIDE R14, R18, 0x4, R14 ;  /* 0x00000004120e7825 */ /* 0x001fca00078e020e */
[----:B------:R0:W2:Y:S01]  /*02a0*/  LDG.E R26, desc[UR4][R14.64] ;  /* 0x000000040e1a7981 */ /* 0x0000a2000c1e1900 */
[----:B------:R-:W-:-:S04]  /*02b0*/  IMAD.WIDE R12, R17, 0x4, R14 ;  /* 0x00000004110c7825 */ /* 0x000fc800078e020e */
[C---:B------:R-:W-:Y:S02]  /*02c0*/  IMAD.WIDE R4, R17.reuse, 0x4, R12 ;  /* 0x0000000411047825 */ /* 0x040fe400078e020c */
[----:B------:R-:W3:Y:S02]  /*02d0*/  LDG.E R12, desc[UR4][R12.64] ;  /* 0x000000040c0c7981 */ /* 0x000ee4000c1e1900 */
[C---:B------:R-:W-:Y:S02]  /*02e0*/  IMAD.WIDE R8, R17.reuse, 0x4, R4 ;  /* 0x0000000411087825 */ /* 0x040fe400078e0204 */
[----:B------:R-:W4:Y:S02]  /*02f0*/  LDG.E R4, desc[UR4][R4.64] ;  /* 0x0000000404047981 */ /* 0x000f24000c1e1900 */
[C---:B------:R-:W-:Y:S02]  /*0300*/  IMAD.WIDE R6, R17.reuse, 0x4, R8 ;  /* 0x0000000411067825 */ /* 0x040fe400078e0208 */
[----:B------:R-:W5:Y:S02]  /*0310*/  LDG.E R8, desc[UR4][R8.64] ;  /* 0x0000000408087981 */ /* 0x000f64000c1e1900 */
[----:B------:R-:W-:-:S02]  /*0320*/  IMAD.WIDE R10, R17, 0x4, R6 ;  /* 0x00000004110a7825 */ /* 0x000fc400078e0206 */
[----:B------:R-:W5:Y:S04]  /*0330*/  LDG.E R5, desc[UR4][R2.64] ;  /* 0x0000000402057981 */ /* 0x000f68000c1e1900 */
[----:B------:R-:W5:Y:S01]  /*0340*/  LDG.E R6, desc[UR4][R6.64] ;  /* 0x0000000406067981 */ /* 0x000f62000c1e1900 */
[----:B0-----:R-:W-:-:S03]  /*0350*/  IMAD.WIDE R14, R17, 0x4, R10 ;  /* 0x00000004110e7825 */ /* 0x001fc600078e020a */
[----:B------:R-:W5:Y:S04]  /*0360*/  LDG.E R10, desc[UR4][R10.64] ;  /* 0x000000040a0a7981 */ /* 0x000f68000c1e1900 */
[----:B------:R-:W5:Y:S04]  /*0370*/  LDG.E R13, desc[UR4][R14.64] ;  /* 0x000000040e0d7981 */ /* 0x000f68000c1e1900 */
[----:B------:R-:W5:Y:S04]  /*0380*/  LDG.E R7, desc[UR4][R2.64+0x4] ;  /* 0x0000040402077981 */ /* 0x000f68000c1e1900 */
[----:B------:R-:W5:Y:S01]  /*0390*/  LDG.E R9, desc[UR4][R2.64+0xc] ;  /* 0x00000c0402097981 */ /* 0x000f62000c1e1900 */
[----:B--2---:R-:W-:Y:S01]  /*03a0*/  FFMA R26, R25, R26, R24 ;  /* 0x0000001a191a7223 */ /* 0x004fe20000000018 */
[----:B------:R-:W-:-:S02]  /*03b0*/  IMAD.WIDE R24, R17, 0x4, R14 ;  /* 0x0000000411187825 */ /* 0x000fc400078e020e */
[----:B------:R-:W2:Y:S04]  /*03c0*/  LDG.E R14, desc[UR4][R2.64+0x8] ;  /* 0x00000804020e7981 */ /* 0x000ea8000c1e1900 */
[----:B------:R-:W2:Y:S01]  /*03d0*/  LDG.E R24, desc[UR4][R24.64] ;  /* 0x0000000418187981 */ /* 0x000ea2000c1e1900 */
[----:B---3--:R-:W-:Y:S01]  /*03e0*/  FFMA R12, R23, R12, R26 ;  /* 0x0000000c170c7223 */ /* 0x008fe2000000001a */
[----:B------:R-:W-:-:S03]  /*03f0*/  IADD3 R22, PT, PT, R22, 0x8, RZ ;  /* 0x0000000816167810 */ /* 0x000fc60007ffe0ff */
[----:B----4-:R-:W-:Y:S01]  /*0400*/  FFMA R29, R29, R4, R12 ;  /* 0x000000041d1d7223 */ /* 0x010fe2000000000c */
[----:B------:R-:W-:-:S03]  /*0410*/  ISETP.NE.AND P1, PT, R22, RZ, PT ;  /* 0x000000ff1600720c */ /* 0x000fc60003f25270 */
[----:B-----5:R-:W-:Y:S01]  /*0420*/  FFMA R8, R28, R8, R29 ;  /* 0x000000081c087223 */ /* 0x020fe2000000001d */
[----:B------:R-:W-:-:S03]  /*0430*/  IADD3 R4, P2, PT, R2, 0x20, RZ ;  /* 0x0000002002047810 */ /* 0x000fc60007f5e0ff */
[----:B------:R-:W-:Y:S01]  /*0440*/  FFMA R6, R5, R6, R8 ;  /* 0x0000000605067223 */ /* 0x000fe20000000008 */
[----:B------:R-:W-:Y:S02]  /*0450*/  IADD3.X R5, PT, PT, RZ, R3, RZ, P2, !PT ;  /* 0x00000003ff057210 */ /* 0x000fe400017fe4ff */
[----:B------:R-:W-:Y:S01]  /*0460*/  LEA R18, R17, R18, 0x3 ;  /* 0x0000001211127211 */ /* 0x000fe200078e18ff */
[----:B------:R-:W-:-:S04]  /*0470*/  FFMA R7, R7, R10, R6 ;  /* 0x0000000a07077223 */ /* 0x000fc80000000006 */
[----:B--2---:R-:W-:-:S04]  /*0480*/  FFMA R14, R14, R13, R7 ;  /* 0x0000000d0e0e7223 */ /* 0x004fc80000000007 */
[----:B------:R-:W-:Y:S01]  /*0490*/  FFMA R24, R9, R24, R14 ;  /* 0x0000001809187223 */ /* 0x000fe2000000000e */
[----:B------:R-:W-:Y:S06]  /*04a0*/  @P1 BRA `(.L_x_5) ;  /* 0xfffffffc005c1947 */ /* 0x000fec000383ffff */
.L_x_4:
[----:B------:R-:W-:Y:S05]  /*04b0*/  @!P0 BRA `(.L_x_3) ;  /* 0x0000000000fc8947 */ /* 0x000fea0003800000 */
[----:B------:R-:W-:Y:S02]  /*04c0*/  ISETP.GE.U32.AND P1, PT, R27, 0x4, PT ;  /* 0x000000041b00780c */ /* 0x000fe40003f26070 */
[----:B------:R-:W-:-:S04]  /*04d0*/  LOP3.LUT R14, R19, 0x3, RZ, 0xc0, !PT ;  /* 0x00000003130e7812 */ /* 0x000fc800078ec0ff */
[----:B------:R-:W-:-:S07]  /*04e0*/  ISETP.NE.AND P0, PT, R14, RZ, PT ;  /* 0x000000ff0e00720c */ /* 0x000fce0003f05270 */
[----:B------:R-:W-:Y:S06]  /*04f0*/  @!P1 BRA `(.L_x_6) ;  /* 0x00000000006c9947 */ /* 0x000fec0003800000 */
[----:B------:R-:W0:Y:S01]  /*0500*/  LDC.64 R4, c[0x0][0x388] ;  /* 0x0000e200ff047b82 */ /* 0x000e220000000a00 */
[----:B------:R-:W1:Y:S01]  /*0510*/  LDCU.64 UR6, c[0x0][0x380] ;  /* 0x00007000ff0677ac */ /* 0x000e620008000a00 */
[----:B------:R-:W-:Y:S01]  /*0520*/  IMAD R7, R21, R17, R0 ;  /* 0x0000001115077224 */ /* 0x000fe200078e0200 */
[CC--:B------:R-:W-:Y:S02]  /*0530*/  IADD3 R3, PT, PT, R20.reuse, R21.reuse, RZ ;  /* 0x0000001514037210 */ /* 0x0c0fe40007ffe0ff */
[----:B------:R-:W-:-:S03]  /*0540*/  IADD3 R8, P1, PT, R20, R21, RZ ;  /* 0x0000001514087210 */ /* 0x000fc60007f3e0ff */
[----:B------:R-:W2:Y:S01]  /*0550*/  LDC.64 R12, c[0x0][0x380] ;  /* 0x0000e000ff0c7b82 */ /* 0x000ea20000000a00 */
[----:B0-----:R-:W-:-:S04]  /*0560*/  IMAD.WIDE R4, R7, 0x4, R4 ;  /* 0x0000000407047825 */ /* 0x001fc800078e0204 */
[----:B------:R-:W-:Y:S02]  /*0570*/  IMAD.WIDE R6, R17, 0x4, R4 ;  /* 0x0000000411067825 */ /* 0x000fe400078e0204 */
[----:B------:R-:W3:Y:S02]  /*0580*/  LDG.E R4, desc[UR4][R4.64] ;  /* 0x0000000404047981 */ /* 0x000ee4000c1e1900 */
[----:B--2---:R-:W-:Y:S01]  /*0590*/  IMAD.WIDE.U32 R12, R3, 0x4, R12 ;  /* 0x00000004030c7825 */ /* 0x004fe200078e000c */
[----:B------:R-:W-:Y:S02]  /*05a0*/  IADD3.X R3, PT, PT, RZ, RZ, RZ, P1, !PT ;  /* 0x000000ffff037210 */ /* 0x000fe40000ffe4ff */
[----:B-1----:R-:W-:-:S03]  /*05b0*/  LEA R2, P1, R8, UR6, 0x2 ;  /* 0x0000000608027c11 */ /* 0x002fc6000f8210ff */
[----:B------:R-:W3:Y:S01]  /*05c0*/  LDG.E R13, desc[UR4][R12.64] ;  /* 0x000000040c0d7981 */ /* 0x000ee2000c1e1900 */
[----:B------:R-:W-:Y:S01]  /*05d0*/  LEA.HI.X R3, R8, UR7, R3, 0x2, P1 ;  /* 0x0000000708037c11 */ /* 0x000fe200088f1403 */
[C---:B------:R-:W-:Y:S02]  /*05e0*/  IMAD.WIDE R8, R17.reuse, 0x4, R6 ;  /* 0x0000000411087825 */ /* 0x040fe400078e0206 */
[----:B------:R-:W2:Y:S04]  /*05f0*/  LDG.E R6, desc[UR4][R6.64] ;  /* 0x0000000406067981 */ /* 0x000ea8000c1e1900 */
[----:B------:R-:W2:Y:S01]  /*0600*/  LDG.E R15, desc[UR4][R2.64+0x4] ;  /* 0x00000404020f7981 */ /* 0x000ea2000c1e1900 */
[----:B------:R-:W-:-:S03]  /*0610*/  IMAD.WIDE R10, R17, 0x4, R8 ;  /* 0x00000004110a7825 */ /* 0x000fc600078e0208 */
[----:B------:R-:W4:Y:S04]  /*0620*/  LDG.E R22, desc[UR4][R8.64] ;  /* 0x0000000408167981 */ /* 0x000f28000c1e1900 */
[----:B------:R-:W4:Y:S04]  /*0630*/  LDG.E R18, desc[UR4][R2.64+0x8] ;  /* 0x0000080402127981 */ /* 0x000f28000c1e1900 */
[----:B------:R-:W5:Y:S04]  /*0640*/  LDG.E R26, desc[UR4][R2.64+0xc] ;  /* 0x00000c04021a7981 */ /* 0x000f68000c1e1900 */
[----:B------:R-:W5:Y:S01]  /*0650*/  LDG.E R10, desc[UR4][R10.64] ;  /* 0x000000040a0a7981 */ /* 0x000f62000c1e1900 */
[----:B------:R-:W-:Y:S01]  /*0660*/  IADD3 R21, PT, PT, R21, 0x4, RZ ;  /* 0x0000000415157810 */ /* 0x000fe20007ffe0ff */
[----:B---3--:R-:W-:-:S04]  /*0670*/  FFMA R24, R13, R4, R24 ;  /* 0x000000040d187223 */ /* 0x008fc80000000018 */
[----:B--2---:R-:W-:-:S04]  /*0680*/  FFMA R15, R15, R6, R24 ;  /* 0x000000060f0f7223 */ /* 0x004fc80000000018 */
[----:B----4-:R-:W-:-:S04]  /*0690*/  FFMA R15, R18, R22, R15 ;  /* 0x00000016120f7223 */ /* 0x010fc8000000000f */
[----:B-----5:R-:W-:-:S07]  /*06a0*/  FFMA R24, R26, R10, R15 ;  /* 0x0000000a1a187223 */ /* 0x020fce000000000f */
.L_x_6:
[----:B------:R-:W-:Y:S05]  /*06b0*/  @!P0 BRA `(.L_x_3) ;  /* 0x00000000007c8947 */ /* 0x000fea0003800000 */
[----:B------:R-:W-:Y:S01]  /*06c0*/  ISETP.NE.AND P1, PT, R14, 0x1, PT ;  /* 0x000000010e00780c */ /* 0x000fe20003f25270 */
[----:B------:R-:W0:Y:S01]  /*06d0*/  LDC.64 R10, c[0x0][0x380] ;  /* 0x0000e000ff0a7b82 */ /* 0x000e220000000a00 */
[----:B------:R-:W-:-:S04]  /*06e0*/  LOP3.LUT R19, R19, 0x1, RZ, 0xc0, !PT ;  /* 0x0000000113137812 */ /* 0x000fc800078ec0ff */
[----:B------:R-:W-:-:S03]  /*06f0*/  ISETP.NE.U32.AND P0, PT, R19, 0x1, PT ;  /* 0x000000011300780c */ /* 0x000fc60003f05070 */
[----:B------:R-:W1:Y:S04]  /*0700*/  LDC.64 R8, c[0x0][0x388] ;  /* 0x0000e200ff087b82 */ /* 0x000e680000000a00 */
[CC--:B------:R-:W-:Y:S02]  /*0710*/  @P1 IADD3 R13, PT, PT, R20.reuse, R21.reuse, RZ ;  /* 0x00000015140d1210 */ /* 0x0c0fe40007ffe0ff */
[----:B------:R-:W-:Y:S02]  /*0720*/  @P1 IADD3 R12, P2, PT, R20, R21, RZ ;  /* 0x00000015140c1210 */ /* 0x000fe40007f5e0ff */
[----:B------:R-:W2:Y:S02]  /*0730*/  @P1 LDC.64 R2, c[0x0][0x380] ;  /* 0x0000e000ff021b82 */ /* 0x000ea40000000a00 */
[----:B------:R-:W-:-:S06]  /*0740*/  @P1 IADD3.X R14, PT, PT, RZ, RZ, RZ, P2, !PT ;  /* 0x000000ffff0e1210 */ /* 0x000fcc00017fe4ff */
[----:B------:R-:W3:Y:S01]  /*0750*/  LDC.64 R4, c[0x0][0x380] ;  /* 0x0000e000ff047b82 */ /* 0x000ee20000000a00 */
[----:B0-----:R-:W-:-:S04]  /*0760*/  @P1 IMAD.WIDE.U32 R10, R13, 0x4, R10 ;  /* 0x000000040d0a1825 */ /* 0x001fc800078e000a */
[C---:B------:R-:W-:Y:S01]  /*0770*/  @P1 IMAD R13, R21.reuse, R17, R0 ;  /* 0x00000011150d1224 */ /* 0x040fe200078e0200 */
[----:B------:R-:W-:Y:S01]  /*0780*/  @P1 IADD3 R21, PT, PT, R21, 0x2, RZ ;  /* 0x0000000215151810 */ /* 0x000fe20007ffe0ff */
[----:B------:R-:W4:Y:S01]  /*0790*/  @P1 LDG.E R11, desc[UR4][R10.64] ;  /* 0x000000040a0b1981 */ /* 0x000f22000c1e1900 */
[----:B------:R-:W0:Y:S01]  /*07a0*/  LDC.64 R6, c[0x0][0x388] ;  /* 0x0000e200ff067b82 */ /* 0x000e220000000a00 */
[----:B-1----:R-:W-:Y:S01]  /*07b0*/  @P1 IMAD.WIDE R8, R13, 0x4, R8 ;  /* 0x000000040d081825 */ /* 0x002fe200078e0208 */
[----:B------:R-:W-:Y:S02]  /*07c0*/  @!P0 IADD3 R15, PT, PT, R20, R21, RZ ;  /* 0x00000015140f8210 */ /* 0x000fe40007ffe0ff */
[----:B--2---:R-:W-:Y:S01]  /*07d0*/  @P1 LEA R2, P2, R12, R2, 0x2 ;  /* 0x000000020c021211 */ /* 0x004fe200078410ff */
[----:B------:R-:W-:-:S03]  /*07e0*/  @!P0 IMAD R21, R21, R17, R0 ;  /* 0x0000001115158224 */ /* 0x000fc600078e0200 */
[----:B------:R-:W-:Y:S01]  /*07f0*/  @P1 LEA.HI.X R3, R12, R3, R14, 0x2, P2 ;  /* 0x000000030c031211 */ /* 0x000fe200010f140e */
[----:B------:R-:W-:Y:S01]  /*0800*/  @P1 IMAD.WIDE R12, R17, 0x4, R8 ;  /* 0x00000004110c1825 */ /* 0x000fe200078e0208 */
[----:B------:R-:W4:Y:S03]  /*0810*/  @P1 LDG.E R14, desc[UR4][R8.64] ;  /* 0x00000004080e1981 */ /* 0x000f26000c1e1900 */
[----:B---3--:R-:W-:Y:S01]  /*0820*/  @!P0 IMAD.WIDE.U32 R4, R15, 0x4, R4 ;  /* 0x000000040f048825 */ /* 0x008fe200078e0004 */
[----:B------:R-:W2:Y:S04]  /*0830*/  @P1 LDG.E R2, desc[UR4][R2.64+0x4] ;  /* 0x0000040402021981 */ /* 0x000ea8000c1e1900 */
[----:B------:R-:W2:Y:S01]  /*0840*/  @P1 LDG.E R12, desc[UR4][R12.64] ;  /* 0x000000040c0c1981 */ /* 0x000ea2000c1e1900 */
[----:B0-----:R-:W-:-:S03]  /*0850*/  @!P0 IMAD.WIDE R6, R21, 0x4, R6 ;  /* 0x0000000415068825 */ /* 0x001fc600078e0206 */
[----:B------:R-:W3:Y:S04]  /*0860*/  @!P0 LDG.E R5, desc[UR4][R4.64] ;  /* 0x0000000404058981 */ /* 0x000ee8000c1e1900 */
[----:B------:R-:W3:Y:S01]  /*0870*/  @!P0 LDG.E R6, desc[UR4][R6.64] ;  /* 0x0000000406068981 */ /* 0x000ee2000c1e1900 */
[----:B----4-:R-:W-:-:S04]  /*0880*/  @P1 FFMA R11, R11, R14, R24 ;  /* 0x0000000e0b0b1223 */ /* 0x010fc80000000018 */
[----:B--2---:R-:W-:-:S04]  /*0890*/  @P1 FFMA R24, R2, R12, R11 ;  /* 0x0000000c02181223 */ /* 0x004fc8000000000b */
[----:B---3--:R-:W-:-:S07]  /*08a0*/  @!P0 FFMA R24, R5, R6, R24 ;  /* 0x0000000605188223 */ /* 0x008fce0000000018 */
.L_x_3:
[----:B------:R-:W0:Y:S01]  /*08b0*/  LDC.64 R2, c[0x0][0x390] ;  /* 0x0000e400ff027b82 */ /* 0x000e220000000a00 */
[----:B------:R-:W-:-:S04]  /*08c0*/  IMAD R17, R16, R17, R0 ;  /* 0x0000001110117224 */ /* 0x000fc800078e0200 */
[----:B0-----:R-:W-:-:S05]  /*08d0*/  IMAD.WIDE R2, R17, 0x4, R2 ;  /* 0x0000000411027825 */ /* 0x001fca00078e0202 */
[----:B------:R-:W-:Y:S01]  /*08e0*/  STG.E desc[UR4][R2.64], R24 ;  /* 0x0000001802007986 */ /* 0x000fe2000c101904 */
[----:B------:R-:W-:Y:S05]  /*08f0*/  EXIT ;  /* 0x000000000000794d */ /* 0x000fea0003800000 */
.L_x_7:
        /* <DEDUP_REMOVED lines=16> */
.L_x_9:


//--------------------- .nv.shared._Z20tiledMatrixMulKernelPfS_S_iiii --------------------------
	.section	.nv.shared._Z20tiledMatrixMulKernelPfS_S_iiii,"aw",@nobits
	.sectionflags	@""
	.align	4
.nv.shared._Z20tiledMatrixMulKernelPfS_S_iiii:
	.zero		9216


//--------------------- .nv.shared.reserved.0     --------------------------
	.section	.nv.shared.reserved.0,"aw",@nobits
	.weak		__nv_reservedSMEM_offset_0_alias
	.size		__nv_reservedSMEM_offset_0_alias, 0, 64
	.other		__nv_reservedSMEM_offset_0_alias,@"STO_CUDA_RESERVED_SHARED STV_DEFAULT"
__nv_reservedSMEM_offset_0_alias:
	.zero		0
	.zero		64


//--------------------- .nv.constant0._Z20tiledMatrixMulKernelPfS_S_iiii --------------------------
	.section	.nv.constant0._Z20tiledMatrixMulKernelPfS_S_iiii,"a",@progbits
	.sectionflags	@""
	.align	4
.nv.constant0._Z20tiledMatrixMulKernelPfS_S_iiii:
	.zero		936


//--------------------- .nv.constant0._Z22vanillaMatrixMulKernelPfS_S_iiii --------------------------
	.section	.nv.constant0._Z22vanillaMatrixMulKernelPfS_S_iiii,"a",@progbits
	.sectionflags	@""
	.align	4
.nv.constant0._Z22vanillaMatrixMulKernelPfS_S_iiii:
	.zero		936


//--------------------- SYMBOLS --------------------------

	.type		.nv.reservedSmem.offset0,@object
	.size		.nv.reservedSmem.offset0,0x4
	.type		.nv.reservedSmem.cap,@object
	.size		.nv.reservedSmem.cap,0x4
